//
// Generated by NVIDIA NVVM Compiler
//
// Compiler Build ID: CL-36424714
// Cuda compilation tools, release 13.0, V13.0.88
// Based on NVVM 20.0.0
//

.version 9.0
.target sm_100
.address_size 64

	// .globl	_Z25cu_createUnitMatrixKernelP7double2i

.visible .entry _Z25cu_createUnitMatrixKernelP7double2i(
	.param .u64 .ptr .align 1 _Z25cu_createUnitMatrixKernelP7double2i_param_0,
	.param .u32 _Z25cu_createUnitMatrixKernelP7double2i_param_1
)
{
	.reg .pred 	%p<3>;
	.reg .b32 	%r<10>;
	.reg .b64 	%rd<7>;
	.reg .b64 	%fd<4>;

	ld.param.u64 	%rd2, [_Z25cu_createUnitMatrixKernelP7double2i_param_0];
	ld.param.u32 	%r2, [_Z25cu_createUnitMatrixKernelP7double2i_param_1];
	cvta.to.global.u64 	%rd1, %rd2;
	mov.u32 	%r3, %ctaid.x;
	mov.u32 	%r4, %ntid.x;
	mov.u32 	%r5, %tid.x;
	mad.lo.s32 	%r1, %r3, %r4, %r5;
	mul.lo.s32 	%r6, %r2, %r2;
	setp.ge.s32 	%p1, %r1, %r6;
	@%p1 bra 	$L__BB0_4;
	div.s32 	%r7, %r1, %r2;
	mul.lo.s32 	%r8, %r7, %r2;
	sub.s32 	%r9, %r1, %r8;
	setp.ne.s32 	%p2, %r7, %r9;
	@%p2 bra 	$L__BB0_3;
	mul.wide.s32 	%rd5, %r1, 16;
	add.s64 	%rd6, %rd1, %rd5;
	mov.f64 	%fd2, 0d0000000000000000;
	mov.f64 	%fd3, 0d3FF0000000000000;
	st.global.v2.f64 	[%rd6], {%fd3, %fd2};
	bra.uni 	$L__BB0_4;
$L__BB0_3:
	mul.wide.s32 	%rd3, %r1, 16;
	add.s64 	%rd4, %rd1, %rd3;
	mov.f64 	%fd1, 0d0000000000000000;
	st.global.v2.f64 	[%rd4], {%fd1, %fd1};
$L__BB0_4:
	ret;

}
	// .globl	_Z18cu_copyBlockKernelP7double2iS0_i
.visible .entry _Z18cu_copyBlockKernelP7double2iS0_i(
	.param .u64 .ptr .align 1 _Z18cu_copyBlockKernelP7double2iS0_i_param_0,
	.param .u32 _Z18cu_copyBlockKernelP7double2iS0_i_param_1,
	.param .u64 .ptr .align 1 _Z18cu_copyBlockKernelP7double2iS0_i_param_2,
	.param .u32 _Z18cu_copyBlockKernelP7double2iS0_i_param_3
)
{
	.reg .pred 	%p<2>;
	.reg .b32 	%r<14>;
	.reg .b64 	%rd<9>;
	.reg .b64 	%fd<3>;

	ld.param.u64 	%rd1, [_Z18cu_copyBlockKernelP7double2iS0_i_param_0];
	ld.param.u32 	%r3, [_Z18cu_copyBlockKernelP7double2iS0_i_param_1];
	ld.param.u64 	%rd2, [_Z18cu_copyBlockKernelP7double2iS0_i_param_2];
	ld.param.u32 	%r4, [_Z18cu_copyBlockKernelP7double2iS0_i_param_3];
	mov.u32 	%r5, %ctaid.y;
	mov.u32 	%r6, %ntid.y;
	mov.u32 	%r7, %tid.y;
	mad.lo.s32 	%r1, %r5, %r6, %r7;
	mov.u32 	%r8, %ctaid.x;
	mov.u32 	%r9, %ntid.x;
	mov.u32 	%r10, %tid.x;
	mad.lo.s32 	%r2, %r8, %r9, %r10;
	max.s32 	%r11, %r1, %r2;
	setp.ge.s32 	%p1, %r11, %r4;
	@%p1 bra 	$L__BB1_2;
	cvta.to.global.u64 	%rd3, %rd1;
	cvta.to.global.u64 	%rd4, %rd2;
	mad.lo.s32 	%r12, %r4, %r1, %r2;
	mul.wide.s32 	%rd5, %r12, 16;
	add.s64 	%rd6, %rd4, %rd5;
	mad.lo.s32 	%r13, %r3, %r1, %r2;
	mul.wide.s32 	%rd7, %r13, 16;
	add.s64 	%rd8, %rd3, %rd7;
	ld.global.v2.f64 	{%fd1, %fd2}, [%rd8];
	st.global.v2.f64 	[%rd6], {%fd1, %fd2};
$L__BB1_2:
	ret;

}


// ===== COMPILED SASS (sm_100) =====

	.target	sm_100

	.elftype	@"ET_EXEC"


//--------------------- .note.nv.tkinfo           --------------------------
	.section	.note.nv.tkinfo,"",@"SHT_NOTE"
	.sectionflags	@"SHF_NOTE_NV_TKINFO"
	.tkinfo
        /*0018*/ 	.word	0x00000002
        /*0030*/ 	.string	""
        /*0030*/ 	.string	"ptxas"
        /*0030*/ 	.string	"Cuda compilation tools, release 13.0, V13.0.88"
        /*0030*/ 	.string	"Build cuda_13.0.r13.0/compiler.36424714_0"
        /*0030*/ 	.string	"-arch sm_100 -m 64 "



//--------------------- .note.nv.cuinfo           --------------------------
	.section	.note.nv.cuinfo,"",@"SHT_NOTE"
	.sectionflags	@"SHF_NOTE_NV_CUINFO"
        /*0018*/ 	.short	0x0002
        /*001a*/ 	.short	0x0064
        /*001c*/ 	.short	0x0082
	.zero		2


//--------------------- .nv.info                  --------------------------
	.section	.nv.info,"",@"SHT_CUDA_INFO"
	.align	4


	//----- nvinfo : EIATTR_REGCOUNT
	.align		4
        /*0000*/ 	.byte	0x04, 0x2f
        /*0002*/ 	.short	(.L_1 - .L_0)
	.align		4
.L_0:
        /*0004*/ 	.word	index@(_Z25cu_createUnitMatrixKernelP7double2i)
        /*0008*/ 	.word	0x0000000c


	//----- nvinfo : EIATTR_FRAME_SIZE
	.align		4
.L_1:
        /*000c*/ 	.byte	0x04, 0x11
        /*000e*/ 	.short	(.L_3 - .L_2)
	.align		4
.L_2:
        /*0010*/ 	.word	index@(_Z25cu_createUnitMatrixKernelP7double2i)
        /*0014*/ 	.word	0x00000000


	//----- nvinfo : EIATTR_REGCOUNT
	.align		4
.L_3:
        /*0018*/ 	.byte	0x04, 0x2f
        /*001a*/ 	.short	(.L_5 - .L_4)
	.align		4
.L_4:
        /*001c*/ 	.word	index@(_Z18cu_copyBlockKernelP7double2iS0_i)
        /*0020*/ 	.word	0x0000000c


	//----- nvinfo : EIATTR_FRAME_SIZE
	.align		4
.L_5:
        /*0024*/ 	.byte	0x04, 0x11
        /*0026*/ 	.short	(.L_7 - .L_6)
	.align		4
.L_6:
        /*0028*/ 	.word	index@(_Z18cu_copyBlockKernelP7double2iS0_i)
        /*002c*/ 	.word	0x00000000


	//----- nvinfo : EIATTR_MIN_STACK_SIZE
	.align		4
.L_7:
        /*0030*/ 	.byte	0x04, 0x12
        /*0032*/ 	.short	(.L_9 - .L_8)
	.align		4
.L_8:
        /*0034*/ 	.word	index@(_Z18cu_copyBlockKernelP7double2iS0_i)
        /*0038*/ 	.word	0x00000000


	//----- nvinfo : EIATTR_MIN_STACK_SIZE
	.align		4
.L_9:
        /*003c*/ 	.byte	0x04, 0x12
        /*003e*/ 	.short	(.L_11 - .L_10)
	.align		4
.L_10:
        /*0040*/ 	.word	index@(_Z25cu_createUnitMatrixKernelP7double2i)
        /*0044*/ 	.word	0x00000000
.L_11:


//--------------------- .nv.compat                --------------------------
	.section	.nv.compat,"",@"SHT_CUDA_COMPAT_INFO"
	.align	4
        /*0000*/ 	.byte	0x02, 0x09, 0x00, 0x00, 0x02, 0x02, 0x01, 0x00, 0x02, 0x05, 0x05, 0x00, 0x03, 0x07, 0x01, 0x01
        /*0010*/ 	.byte	0x02, 0x03, 0x00, 0x00, 0x02, 0x06, 0x01, 0x00, 0x04, 0x0b, 0x08, 0x00, 0x09, 0x00, 0x00, 0x00
        /*0020*/ 	.byte	0x00, 0x00, 0x00, 0x00


//--------------------- .nv.info._Z18cu_copyBlockKernelP7double2iS0_i --------------------------
	.section	.nv.info._Z18cu_copyBlockKernelP7double2iS0_i,"",@"SHT_CUDA_INFO"
	.sectionflags	@""
	.align	4


	//----- nvinfo : EIATTR_CUDA_API_VERSION
	.align		4
        /*0000*/ 	.byte	0x04, 0x37
        /*0002*/ 	.short	(.L_13 - .L_12)
.L_12:
        /*0004*/ 	.word	0x00000082


	//----- nvinfo : EIATTR_KPARAM_INFO
	.align		4
.L_13:
        /*0008*/ 	.byte	0x04, 0x17
        /*000a*/ 	.short	(.L_15 - .L_14)
.L_14:
        /*000c*/ 	.word	0x00000000
        /*0010*/ 	.short	0x0003
        /*0012*/ 	.short	0x0018
        /*0014*/ 	.byte	0x00, 0xf0, 0x11, 0x00


	//----- nvinfo : EIATTR_KPARAM_INFO
	.align		4
.L_15:
        /*0018*/ 	.byte	0x04, 0x17
        /*001a*/ 	.short	(.L_17 - .L_16)
.L_16:
        /*001c*/ 	.word	0x00000000
        /*0020*/ 	.short	0x0002
        /*0022*/ 	.short	0x0010
        /*0024*/ 	.byte	0x00, 0xf5, 0x21, 0x00


	//----- nvinfo : EIATTR_KPARAM_INFO
	.align		4
.L_17:
        /*0028*/ 	.byte	0x04, 0x17
        /*002a*/ 	.short	(.L_19 - .L_18)
.L_18:
        /*002c*/ 	.word	0x00000000
        /*0030*/ 	.short	0x0001
        /*0032*/ 	.short	0x0008
        /*0034*/ 	.byte	0x00, 0xf0, 0x11, 0x00


	//----- nvinfo : EIATTR_KPARAM_INFO
	.align		4
.L_19:
        /*0038*/ 	.byte	0x04, 0x17
        /*003a*/ 	.short	(.L_21 - .L_20)
.L_20:
        /*003c*/ 	.word	0x00000000
        /*0040*/ 	.short	0x0000
        /*0042*/ 	.short	0x0000
        /*0044*/ 	.byte	0x00, 0xf5, 0x21, 0x00


	//----- nvinfo : EIATTR_SPARSE_MMA_MASK
	.align		4
.L_21:
        /*0048*/ 	.byte	0x03, 0x50
        /*004a*/ 	.short	0x0000


	//----- nvinfo : EIATTR_MAXREG_COUNT
	.align		4
        /*004c*/ 	.byte	0x03, 0x1b
        /*004e*/ 	.short	0x00ff


	//----- nvinfo : EIATTR_MERCURY_ISA_VERSION
	.align		4
        /*0050*/ 	.byte	0x03, 0x5f
        /*0052*/ 	.short	0x0101


	//----- nvinfo : EIATTR_VRC_CTA_INIT_COUNT
	.align		4
        /*0054*/ 	.byte	0x02, 0x4a
	.zero		1
	.zero		1


	//----- nvinfo : EIATTR_EXIT_INSTR_OFFSETS
	.align		4
        /*0058*/ 	.byte	0x04, 0x1c
        /*005a*/ 	.short	(.L_23 - .L_22)


	//   ....[0]....
.L_22:
        /*005c*/ 	.word	0x000000c0


	//   ....[1]....
        /*0060*/ 	.word	0x00000170


	//----- nvinfo : EIATTR_CBANK_PARAM_SIZE
	.align		4
.L_23:
        /*0064*/ 	.byte	0x03, 0x19
        /*0066*/ 	.short	0x001c


	//----- nvinfo : EIATTR_PARAM_CBANK
	.align		4
        /*0068*/ 	.byte	0x04, 0x0a
        /*006a*/ 	.short	(.L_25 - .L_24)
	.align		4
.L_24:
        /*006c*/ 	.word	index@(.nv.constant0._Z18cu_copyBlockKernelP7double2iS0_i)
        /*0070*/ 	.short	0x0380
        /*0072*/ 	.short	0x001c


	//----- nvinfo : EIATTR_SW_WAR
	.align		4
.L_25:
        /*0074*/ 	.byte	0x04, 0x36
        /*0076*/ 	.short	(.L_27 - .L_26)
.L_26:
        /*0078*/ 	.word	0x00000008
.L_27:


//--------------------- .nv.info._Z25cu_createUnitMatrixKernelP7double2i --------------------------
	.section	.nv.info._Z25cu_createUnitMatrixKernelP7double2i,"",@"SHT_CUDA_INFO"
	.sectionflags	@""
	.align	4


	//----- nvinfo : EIATTR_CUDA_API_VERSION
	.align		4
        /*0000*/ 	.byte	0x04, 0x37
        /*0002*/ 	.short	(.L_29 - .L_28)
.L_28:
        /*0004*/ 	.word	0x00000082


	//----- nvinfo : EIATTR_KPARAM_INFO
	.align		4
.L_29:
        /*0008*/ 	.byte	0x04, 0x17
        /*000a*/ 	.short	(.L_31 - .L_30)
.L_30:
        /*000c*/ 	.word	0x00000000
        /*0010*/ 	.short	0x0001
        /*0012*/ 	.short	0x0008
        /*0014*/ 	.byte	0x00, 0xf0, 0x11, 0x00


	//----- nvinfo : EIATTR_KPARAM_INFO
	.align		4
.L_31:
        /*0018*/ 	.byte	0x04, 0x17
        /*001a*/ 	.short	(.L_33 - .L_32)
.L_32:
        /*001c*/ 	.word	0x00000000
        /*0020*/ 	.short	0x0000
        /*0022*/ 	.short	0x0000
        /*0024*/ 	.byte	0x00, 0xf5, 0x21, 0x00


	//----- nvinfo : EIATTR_SPARSE_MMA_MASK
	.align		4
.L_33:
        /*0028*/ 	.byte	0x03, 0x50
        /*002a*/ 	.short	0x0000


	//----- nvinfo : EIATTR_MAXREG_COUNT
	.align		4
        /*002c*/ 	.byte	0x03, 0x1b
        /*002e*/ 	.short	0x00ff


	//----- nvinfo : EIATTR_MERCURY_ISA_VERSION
	.align		4
        /*0030*/ 	.byte	0x03, 0x5f
        /*0032*/ 	.short	0x0101


	//----- nvinfo : EIATTR_VRC_CTA_INIT_COUNT
	.align		4
        /*0034*/ 	.byte	0x02, 0x4a
	.zero		1
	.zero		1


	//----- nvinfo : EIATTR_EXIT_INSTR_OFFSETS
	.align		4
        /*0038*/ 	.byte	0x04, 0x1c
        /*003a*/ 	.short	(.L_35 - .L_34)


	//   ....[0]....
.L_34:
        /*003c*/ 	.word	0x00000080


	//   ....[1]....
        /*0040*/ 	.word	0x000002a0


	//   ....[2]....
        /*0044*/ 	.word	0x000002e0


	//----- nvinfo : EIATTR_CBANK_PARAM_SIZE
	.align		4
.L_35:
        /*0048*/ 	.byte	0x03, 0x19
        /*004a*/ 	.short	0x000c


	//----- nvinfo : EIATTR_PARAM_CBANK
	.align		4
        /*004c*/ 	.byte	0x04, 0x0a
        /*004e*/ 	.short	(.L_37 - .L_36)
	.align		4
.L_36:
        /*0050*/ 	.word	index@(.nv.constant0._Z25cu_createUnitMatrixKernelP7double2i)
        /*0054*/ 	.short	0x0380
        /*0056*/ 	.short	0x000c


	//----- nvinfo : EIATTR_SW_WAR
	.align		4
.L_37:
        /*0058*/ 	.byte	0x04, 0x36
        /*005a*/ 	.short	(.L_39 - .L_38)
.L_38:
        /*005c*/ 	.word	0x00000008
.L_39:


//--------------------- .nv.callgraph             --------------------------
	.section	.nv.callgraph,"",@"SHT_CUDA_CALLGRAPH"
	.align	4
	.sectionentsize	8
	.align		4
        /*0000*/ 	.word	0x00000000
	.align		4
        /*0004*/ 	.word	0xffffffff
	.align		4
        /*0008*/ 	.word	0x00000000
	.align		4
        /*000c*/ 	.word	0xfffffffe
	.align		4
        /*0010*/ 	.word	0x00000000
	.align		4
        /*0014*/ 	.word	0xfffffffd
	.align		4
        /*0018*/ 	.word	0x00000000
	.align		4
        /*001c*/ 	.word	0xfffffffc


//--------------------- .text._Z18cu_copyBlockKernelP7double2iS0_i --------------------------
	.section	.text._Z18cu_copyBlockKernelP7double2iS0_i,"ax",@progbits
	.align	128
        .global         _Z18cu_copyBlockKernelP7double2iS0_i
        .type           _Z18cu_copyBlockKernelP7double2iS0_i,@function
        .size           _Z18cu_copyBlockKernelP7double2iS0_i,(.L_x_2 - _Z18cu_copyBlockKernelP7double2iS0_i)
        .other          _Z18cu_copyBlockKernelP7double2iS0_i,@"STO_CUDA_ENTRY STV_DEFAULT"
_Z18cu_copyBlockKernelP7double2iS0_i:
.text._Z18cu_copyBlockKernelP7double2iS0_i:
[----:B------:R-:W-:Y:S01]  /*0000*/  LDC R1, c[0x0][0x37c] ;  /* 0x0000df00ff017b82 */ /* 0x000fe20000000800 */
[----:B------:R-:W0:Y:S07]  /*0010*/  S2R R3, SR_TID.Y ;  /* 0x0000000000037919 */ /* 0x000e2e0000002200 */
[----:B------:R-:W0:Y:S01]  /*0020*/  LDC R0, c[0x0][0x364] ;  /* 0x0000d900ff007b82 */ /* 0x000e220000000800 */
[----:B------:R-:W1:Y:S01]  /*0030*/  LDCU UR6, c[0x0][0x398] ;  /* 0x00007300ff0677ac */ /* 0x000e620008000800 */
[----:B------:R-:W2:Y:S06]  /*0040*/  S2R R2, SR_TID.X ;  /* 0x0000000000027919 */ /* 0x000eac0000002100 */
[----:B------:R-:W0:Y:S08]  /*0050*/  S2UR UR4, SR_CTAID.Y ;  /* 0x00000000000479c3 */ /* 0x000e300000002600 */
[----:B------:R-:W2:Y:S08]  /*0060*/  S2UR UR5, SR_CTAID.X ;  /* 0x00000000000579c3 */ /* 0x000eb00000002500 */
[----:B------:R-:W2:Y:S01]  /*0070*/  LDC R9, c[0x0][0x360] ;  /* 0x0000d800ff097b82 */ /* 0x000ea20000000800 */
[----:B0-----:R-:W-:-:S02]  /*0080*/  IMAD R0, R0, UR4, R3 ;  /* 0x0000000400007c24 */ /* 0x001fc4000f8e0203 */
[----:B--2---:R-:W-:-:S05]  /*0090*/  IMAD R9, R9, UR5, R2 ;  /* 0x0000000509097c24 */ /* 0x004fca000f8e0202 */
[----:B------:R-:W-:-:S04]  /*00a0*/  VIMNMX R2, PT, PT, R0, R9, !PT ;  /* 0x0000000900027248 */ /* 0x000fc80007fe0100 */
[----:B-1----:R-:W-:-:S13]  /*00b0*/  ISETP.GE.AND P0, PT, R2, UR6, PT ;  /* 0x0000000602007c0c */ /* 0x002fda000bf06270 */
[----:B------:R-:W-:Y:S05]  /*00c0*/  @P0 EXIT ;  /* 0x000000000000094d */ /* 0x000fea0003800000 */
[----:B------:R-:W0:Y:S01]  /*00d0*/  LDC.64 R4, c[0x0][0x380] ;  /* 0x0000e000ff047b82 */ /* 0x000e220000000a00 */
[----:B------:R-:W1:Y:S01]  /*00e0*/  LDCU UR7, c[0x0][0x388] ;  /* 0x00007100ff0777ac */ /* 0x000e620008000800 */
[----:B------:R-:W2:Y:S01]  /*00f0*/  LDCU.64 UR4, c[0x0][0x358] ;  /* 0x00006b00ff0477ac */ /* 0x000ea20008000a00 */
[----:B-1----:R-:W-:-:S04]  /*0100*/  IMAD R3, R0, UR7, R9 ;  /* 0x0000000700037c24 */ /* 0x002fc8000f8e0209 */
[----:B0-----:R-:W-:Y:S02]  /*0110*/  IMAD.WIDE R4, R3, 0x10, R4 ;  /* 0x0000001003047825 */ /* 0x001fe400078e0204 */
[----:B------:R-:W0:Y:S04]  /*0120*/  LDC.64 R2, c[0x0][0x390] ;  /* 0x0000e400ff027b82 */ /* 0x000e280000000a00 */
[----:B--2---:R-:W2:Y:S01]  /*0130*/  LDG.E.128 R4, desc[UR4][R4.64] ;  /* 0x0000000404047981 */ /* 0x004ea2000c1e1d00 */
[----:B------:R-:W-:-:S04]  /*0140*/  IMAD R9, R0, UR6, R9 ;  /* 0x0000000600097c24 */ /* 0x000fc8000f8e0209 */
[----:B0-----:R-:W-:-:S05]  /*0150*/  IMAD.WIDE R2, R9, 0x10, R2 ;  /* 0x0000001009027825 */ /* 0x001fca00078e0202 */
[----:B--2---:R-:W-:Y:S01]  /*0160*/  STG.E.128 desc[UR4][R2.64], R4 ;  /* 0x0000000402007986 */ /* 0x004fe2000c101d04 */
[----:B------:R-:W-:Y:S05]  /*0170*/  EXIT ;  /* 0x000000000000794d */ /* 0x000fea0003800000 */
.L_x_0:
[----:B------:R-:W-:-:S00]  /*0180*/  BRA `(.L_x_0) ;  /* 0xfffffffc00fc7947 */ /* 0x000fc0000383ffff */
[----:B------:R-:W-:-:S00]  /*0190*/  NOP ;  /* 0x0000000000007918 */ /* 0x000fc00000000000 */
        /* <DEDUP_REMOVED lines=14> */
.L_x_2:


//--------------------- .text._Z25cu_createUnitMatrixKernelP7double2i --------------------------
	.section	.text._Z25cu_createUnitMatrixKernelP7double2i,"ax",@progbits
	.align	128
        .global         _Z25cu_createUnitMatrixKernelP7double2i
        .type           _Z25cu_createUnitMatrixKernelP7double2i,@function
        .size           _Z25cu_createUnitMatrixKernelP7double2i,(.L_x_3 - _Z25cu_createUnitMatrixKernelP7double2i)
        .other          _Z25cu_createUnitMatrixKernelP7double2i,@"STO_CUDA_ENTRY STV_DEFAULT"
_Z25cu_createUnitMatrixKernelP7double2i:
.text._Z25cu_createUnitMatrixKernelP7double2i:
[----:B------:R-:W-:Y:S01]  /*0000*/  LDC R1, c[0x0][0x37c] ;  /* 0x0000df00ff017b82 */ /* 0x000fe20000000800 */
[----:B------:R-:W0:Y:S07]  /*0010*/  S2R R3, SR_TID.X ;  /* 0x0000000000037919 */ /* 0x000e2e0000002100 */
[----:B------:R-:W0:Y:S08]  /*0020*/  S2UR UR4, SR_CTAID.X ;  /* 0x00000000000479c3 */ /* 0x000e300000002500 */
[----:B------:R-:W0:Y:S08]  /*0030*/  LDC R0, c[0x0][0x360] ;  /* 0x0000d800ff007b82 */ /* 0x000e300000000800 */
[----:B------:R-:W1:Y:S01]  /*0040*/  LDC R5, c[0x0][0x388] ;  /* 0x0000e200ff057b82 */ /* 0x000e620000000800 */
[----:B0-----:R-:W-:-:S02]  /*0050*/  IMAD R0, R0, UR4, R3 ;  /* 0x0000000400007c24 */ /* 0x001fc4000f8e0203 */
[----:B-1----:R-:W-:-:S05]  /*0060*/  IMAD R3, R5, R5, RZ ;  /* 0x0000000505037224 */ /* 0x002fca00078e02ff */
[----:B------:R-:W-:-:S13]  /*0070*/  ISETP.GE.AND P0, PT, R0, R3, PT ;  /* 0x000000030000720c */ /* 0x000fda0003f06270 */
[----:B------:R-:W-:Y:S05]  /*0080*/  @P0 EXIT ;  /* 0x000000000000094d */ /* 0x000fea0003800000 */
[----:B------:R-:W-:Y:S01]  /*0090*/  IABS R7, R5 ;  /* 0x0000000500077213 */ /* 0x000fe20000000000 */
[----:B------:R-:W0:Y:S03]  /*00a0*/  LDCU.64 UR4, c[0x0][0x358] ;  /* 0x00006b00ff0477ac */ /* 0x000e260008000a00 */
[----:B------:R-:W1:Y:S08]  /*00b0*/  I2F.RP R4, R7 ;  /* 0x0000000700047306 */ /* 0x000e700000209400 */
[----:B-1----:R-:W1:Y:S02]  /*00c0*/  MUFU.RCP R4, R4 ;  /* 0x0000000400047308 */ /* 0x002e640000001000 */
[----:B-1----:R-:W-:-:S06]  /*00d0*/  VIADD R2, R4, 0xffffffe ;  /* 0x0ffffffe04027836 */ /* 0x002fcc0000000000 */
[----:B------:R1:W2:Y:S02]  /*00e0*/  F2I.FTZ.U32.TRUNC.NTZ R3, R2 ;  /* 0x0000000200037305 */ /* 0x0002a4000021f000 */
[----:B-1----:R-:W-:Y:S01]  /*00f0*/  IMAD.MOV.U32 R2, RZ, RZ, RZ ;  /* 0x000000ffff027224 */ /* 0x002fe200078e00ff */
[----:B--2---:R-:W-:-:S05]  /*0100*/  IADD3 R6, PT, PT, RZ, -R3, RZ ;  /* 0x80000003ff067210 */ /* 0x004fca0007ffe0ff */
[----:B------:R-:W-:Y:S01]  /*0110*/  IMAD R9, R6, R7, RZ ;  /* 0x0000000706097224 */ /* 0x000fe200078e02ff */
[----:B------:R-:W-:-:S03]  /*0120*/  IABS R6, R0 ;  /* 0x0000000000067213 */ /* 0x000fc60000000000 */
[----:B------:R-:W-:Y:S01]  /*0130*/  IMAD.HI.U32 R3, R3, R9, R2 ;  /* 0x0000000903037227 */ /* 0x000fe200078e0002 */
[----:B------:R-:W-:-:S04]  /*0140*/  LOP3.LUT R2, R0, R5, RZ, 0x3c, !PT ;  /* 0x0000000500027212 */ /* 0x000fc800078e3cff */
[----:B------:R-:W-:Y:S01]  /*0150*/  ISETP.GE.AND P1, PT, R2, RZ, PT ;  /* 0x000000ff0200720c */ /* 0x000fe20003f26270 */
[----:B------:R-:W-:-:S05]  /*0160*/  IMAD.HI.U32 R3, R3, R6, RZ ;  /* 0x0000000603037227 */ /* 0x000fca00078e00ff */
[----:B------:R-:W-:-:S05]  /*0170*/  IADD3 R4, PT, PT, -R3, RZ, RZ ;  /* 0x000000ff03047210 */ /* 0x000fca0007ffe1ff */
[----:B------:R-:W-:-:S05]  /*0180*/  IMAD R4, R7, R4, R6 ;  /* 0x0000000407047224 */ /* 0x000fca00078e0206 */
[----:B------:R-:W-:-:S13]  /*0190*/  ISETP.GT.U32.AND P2, PT, R7, R4, PT ;  /* 0x000000040700720c */ /* 0x000fda0003f44070 */
[----:B------:R-:W-:Y:S01]  /*01a0*/  @!P2 IMAD.IADD R4, R4, 0x1, -R7 ;  /* 0x000000010404a824 */ /* 0x000fe200078e0a07 */
[----:B------:R-:W-:Y:S02]  /*01b0*/  @!P2 IADD3 R3, PT, PT, R3, 0x1, RZ ;  /* 0x000000010303a810 */ /* 0x000fe40007ffe0ff */
[----:B------:R-:W-:Y:S02]  /*01c0*/  ISETP.NE.AND P2, PT, R5, RZ, PT ;  /* 0x000000ff0500720c */ /* 0x000fe40003f45270 */
[----:B------:R-:W-:Y:S02]  /*01d0*/  ISETP.GE.U32.AND P0, PT, R4, R7, PT ;  /* 0x000000070400720c */ /* 0x000fe40003f06070 */
[----:B------:R-:W-:-:S11]  /*01e0*/  CS2R R6, SRZ ;  /* 0x0000000000067805 */ /* 0x000fd6000001ff00 */
[----:B------:R-:W-:-:S05]  /*01f0*/  @P0 VIADD R3, R3, 0x1 ;  /* 0x0000000103030836 */ /* 0x000fca0000000000 */
[----:B------:R-:W-:Y:S02]  /*0200*/  @!P1 IADD3 R3, PT, PT, -R3, RZ, RZ ;  /* 0x000000ff03039210 */ /* 0x000fe40007ffe1ff */
[----:B------:R-:W-:-:S05]  /*0210*/  @!P2 LOP3.LUT R3, RZ, R5, RZ, 0x33, !PT ;  /* 0x00000005ff03a212 */ /* 0x000fca00078e33ff */
[----:B------:R-:W-:-:S04]  /*0220*/  IMAD.MOV R2, RZ, RZ, -R3 ;  /* 0x000000ffff027224 */ /* 0x000fc800078e0a03 */
[----:B------:R-:W-:-:S05]  /*0230*/  IMAD R2, R5, R2, R0 ;  /* 0x0000000205027224 */ /* 0x000fca00078e0200 */
[----:B------:R-:W-:-:S13]  /*0240*/  ISETP.NE.AND P0, PT, R3, R2, PT ;  /* 0x000000020300720c */ /* 0x000fda0003f05270 */
[----:B------:R-:W1:Y:S01]  /*0250*/  @!P0 LDC.64 R2, c[0x0][0x380] ;  /* 0x0000e000ff028b82 */ /* 0x000e620000000a00 */
[----:B------:R-:W-:Y:S01]  /*0260*/  @!P0 MOV R4, 0x0 ;  /* 0x0000000000048802 */ /* 0x000fe20000000f00 */
[----:B------:R-:W-:Y:S02]  /*0270*/  @!P0 IMAD.MOV.U32 R5, RZ, RZ, 0x3ff00000 ;  /* 0x3ff00000ff058424 */ /* 0x000fe400078e00ff */
[----:B-1----:R-:W-:-:S05]  /*0280*/  @!P0 IMAD.WIDE R2, R0, 0x10, R2 ;  /* 0x0000001000028825 */ /* 0x002fca00078e0202 */
[----:B0-----:R0:W-:Y:S01]  /*0290*/  @!P0 STG.E.128 desc[UR4][R2.64], R4 ;  /* 0x0000000402008986 */ /* 0x0011e2000c101d04 */
[----:B------:R-:W-:Y:S05]  /*02a0*/  @!P0 EXIT ;  /* 0x000000000000894d */ /* 0x000fea0003800000 */
[----:B0-----:R-:W0:Y:S02]  /*02b0*/  LDC.64 R2, c[0x0][0x380] ;  /* 0x0000e000ff027b82 */ /* 0x001e240000000a00 */
[----:B0-----:R-:W-:-:S05]  /*02c0*/  IMAD.WIDE R2, R0, 0x10, R2 ;  /* 0x0000001000027825 */ /* 0x001fca00078e0202 */
[----:B------:R-:W-:Y:S01]  /*02d0*/  STG.E.128 desc[UR4][R2.64], RZ ;  /* 0x000000ff02007986 */ /* 0x000fe2000c101d04 */
[----:B------:R-:W-:Y:S05]  /*02e0*/  EXIT ;  /* 0x000000000000794d */ /* 0x000fea0003800000 */
.L_x_1:
        /* <DEDUP_REMOVED lines=9> */
.L_x_3:


//--------------------- .nv.shared.reserved.0     --------------------------
	.section	.nv.shared.reserved.0,"aw",@nobits
	.weak		__nv_reservedSMEM_offset_0_alias
	.size		__nv_reservedSMEM_offset_0_alias, 0, 64
	.other		__nv_reservedSMEM_offset_0_alias,@"STO_CUDA_RESERVED_SHARED STV_DEFAULT"
__nv_reservedSMEM_offset_0_alias:
	.zero		0
	.zero		64


//--------------------- .nv.constant0._Z18cu_copyBlockKernelP7double2iS0_i --------------------------
	.section	.nv.constant0._Z18cu_copyBlockKernelP7double2iS0_i,"a",@progbits
	.sectionflags	@""
	.align	4
.nv.constant0._Z18cu_copyBlockKernelP7double2iS0_i:
	.zero		924


//--------------------- .nv.constant0._Z25cu_createUnitMatrixKernelP7double2i --------------------------
	.section	.nv.constant0._Z25cu_createUnitMatrixKernelP7double2i,"a",@progbits
	.sectionflags	@""
	.align	4
.nv.constant0._Z25cu_createUnitMatrixKernelP7double2i:
	.zero		908


//--------------------- SYMBOLS --------------------------

	.type		.nv.reservedSmem.offset0,@object
	.size		.nv.reservedSmem.offset0,0x4
